	.headerflags	@"EF_CUDA_TEXMODE_UNIFIED EF_CUDA_64BIT_ADDRESS EF_CUDA_ACCELERATORS EF_CUDA_SM90 EF_CUDA_VIRTUAL_SM(EF_CUDA_SM90)"
	.elftype	@"ET_EXEC"


//--------------------- .nv.info                  --------------------------
	.section	.nv.info,"",@"SHT_CUDA_INFO"
	.align	4


	//----- nvinfo : EIATTR_REGCOUNT
	.align		4
        /*0000*/ 	.byte	0x04, 0x2f
        /*0002*/ 	.short	(.L_1 - .L_0)
	.align		4
.L_0:
        /*0004*/ 	.word	index@(triton_poi_fused__native_batch_norm_legit_no_training_max_pool2d_with_indices_relu_8)
        /*0008*/ 	.word	0x00000020


	//----- nvinfo : EIATTR_MIN_STACK_SIZE
	.align		4
.L_1:
        /*000c*/ 	.byte	0x04, 0x12
        /*000e*/ 	.short	(.L_3 - .L_2)
	.align		4
.L_2:
        /*0010*/ 	.word	index@(triton_poi_fused__native_batch_norm_legit_no_training_max_pool2d_with_indices_relu_8)
        /*0014*/ 	.word	0x00000000


	//----- nvinfo : EIATTR_FRAME_SIZE
	.align		4
.L_3:
        /*0018*/ 	.byte	0x04, 0x11
        /*001a*/ 	.short	(.L_5 - .L_4)
	.align		4
.L_4:
        /*001c*/ 	.word	index@(triton_poi_fused__native_batch_norm_legit_no_training_max_pool2d_with_indices_relu_8)
        /*0020*/ 	.word	0x00000000


	//----- nvinfo : EIATTR_MIN_STACK_SIZE
	.align		4
.L_5:
        /*0024*/ 	.byte	0x04, 0x12
        /*0026*/ 	.short	(.L_7 - .L_6)
	.align		4
.L_6:
        /*0028*/ 	.word	index@(triton_poi_fused__native_batch_norm_legit_no_training_max_pool2d_with_indices_relu_8)
        /*002c*/ 	.word	0x00000000
.L_7:


//--------------------- .nv.info.triton_poi_fused__native_batch_norm_legit_no_training_max_pool2d_with_indices_relu_8 --------------------------
	.section	.nv.info.triton_poi_fused__native_batch_norm_legit_no_training_max_pool2d_with_indices_relu_8,"",@"SHT_CUDA_INFO"
	.sectionflags	@""
	.align	4


	//----- nvinfo : EIATTR_CUDA_API_VERSION
	.align		4
        /*0000*/ 	.byte	0x04, 0x37
        /*0002*/ 	.short	(.L_9 - .L_8)
.L_8:
        /*0004*/ 	.word	0x0000007c


	//----- nvinfo : EIATTR_KPARAM_INFO
	.align		4
.L_9:
        /*0008*/ 	.byte	0x04, 0x17
        /*000a*/ 	.short	(.L_11 - .L_10)
.L_10:
        /*000c*/ 	.word	0x00000000
        /*0010*/ 	.short	0x0002
        /*0012*/ 	.short	0x0010
        /*0014*/ 	.byte	0x00, 0xf0, 0x11, 0x00


	//----- nvinfo : EIATTR_KPARAM_INFO
	.align		4
.L_11:
        /*0018*/ 	.byte	0x04, 0x17
        /*001a*/ 	.short	(.L_13 - .L_12)
.L_12:
        /*001c*/ 	.word	0x00000000
        /*0020*/ 	.short	0x0001
        /*0022*/ 	.short	0x0008
        /*0024*/ 	.byte	0x00, 0xf4, 0x21, 0x00


	//----- nvinfo : EIATTR_KPARAM_INFO
	.align		4
.L_13:
        /*0028*/ 	.byte	0x04, 0x17
        /*002a*/ 	.short	(.L_15 - .L_14)
.L_14:
        /*002c*/ 	.word	0x00000000
        /*0030*/ 	.short	0x0000
        /*0032*/ 	.short	0x0000
        /*0034*/ 	.byte	0x00, 0xf4, 0x21, 0x00


	//----- nvinfo : EIATTR_SPARSE_MMA_MASK
	.align		4
.L_15:
        /*0038*/ 	.byte	0x03, 0x50
        /*003a*/ 	.short	0x0000


	//----- nvinfo : EIATTR_MAXREG_COUNT
	.align		4
        /*003c*/ 	.byte	0x03, 0x1b
        /*003e*/ 	.short	0x00ff


	//----- nvinfo : EIATTR_EXIT_INSTR_OFFSETS
	.align		4
        /*0040*/ 	.byte	0x04, 0x1c
        /*0042*/ 	.short	(.L_17 - .L_16)


	//   ....[0]....
.L_16:
        /*0044*/ 	.word	0x000007a0


	//   ....[1]....
        /*0048*/ 	.word	0x000007c0


	//----- nvinfo : EIATTR_REQNTID
	.align		4
.L_17:
        /*004c*/ 	.byte	0x04, 0x10
        /*004e*/ 	.short	(.L_19 - .L_18)
.L_18:
        /*0050*/ 	.word	0x00000100
        /*0054*/ 	.word	0x00000001
        /*0058*/ 	.word	0x00000001


	//----- nvinfo : EIATTR_CBANK_PARAM_SIZE
	.align		4
.L_19:
        /*005c*/ 	.byte	0x03, 0x19
        /*005e*/ 	.short	0x0014


	//----- nvinfo : EIATTR_PARAM_CBANK
	.align		4
        /*0060*/ 	.byte	0x04, 0x0a
        /*0062*/ 	.short	(.L_21 - .L_20)
	.align		4
.L_20:
        /*0064*/ 	.word	index@(.nv.constant0.triton_poi_fused__native_batch_norm_legit_no_training_max_pool2d_with_indices_relu_8)
        /*0068*/ 	.short	0x0210
        /*006a*/ 	.short	0x0014


	//----- nvinfo : EIATTR_SW_WAR
	.align		4
.L_21:
        /*006c*/ 	.byte	0x04, 0x36
        /*006e*/ 	.short	(.L_23 - .L_22)
.L_22:
        /*0070*/ 	.word	0x00000008
.L_23:


//--------------------- .nv.callgraph             --------------------------
	.section	.nv.callgraph,"",@"SHT_CUDA_CALLGRAPH"
	.align	4
	.sectionentsize	8
	.align		4
        /*0000*/ 	.word	0x00000000
	.align		4
        /*0004*/ 	.word	0xffffffff
	.align		4
        /*0008*/ 	.word	0x00000000
	.align		4
        /*000c*/ 	.word	0xfffffffe
	.align		4
        /*0010*/ 	.word	0x00000000
	.align		4
        /*0014*/ 	.word	0xfffffffd
	.align		4
        /*0018*/ 	.word	0x00000000
	.align		4
        /*001c*/ 	.word	0xfffffffc


//--------------------- .text.triton_poi_fused__native_batch_norm_legit_no_training_max_pool2d_with_indices_relu_8 --------------------------
	.section	.text.triton_poi_fused__native_batch_norm_legit_no_training_max_pool2d_with_indices_relu_8,"ax",@progbits
	.align	128
        .global         triton_poi_fused__native_batch_norm_legit_no_training_max_pool2d_with_indices_relu_8
        .type           triton_poi_fused__native_batch_norm_legit_no_training_max_pool2d_with_indices_relu_8,@function
        .size           triton_poi_fused__native_batch_norm_legit_no_training_max_pool2d_with_indices_relu_8,(.L_x_1 - triton_poi_fused__native_batch_norm_legit_no_training_max_pool2d_with_indices_relu_8)
        .other          triton_poi_fused__native_batch_norm_legit_no_training_max_pool2d_with_indices_relu_8,@"STO_CUDA_ENTRY STV_DEFAULT"
triton_poi_fused__native_batch_norm_legit_no_training_max_pool2d_with_indices_relu_8:
.text.triton_poi_fused__native_batch_norm_legit_no_training_max_pool2d_with_indices_relu_8:
[----:B------:R-:W0:Y:S02]  /*0000*/  LDC R1, c[0x0][0x28] ;  /* 0x00000a00ff017b82 */ /* 0x000e240000000800 */
[----:B------:R-:W1:Y:S01]  /*0010*/  S2R R0, SR_TID.X ;  /* 0x0000000000007919 */ /* 0x000e620000002100 */
[----:B------:R-:W-:Y:S01]  /*0020*/  IMAD.MOV.U32 R4, RZ, RZ, RZ ;  /* 0x000000ffff047224 */ /* 0x000fe200078e00ff */
[----:B------:R-:W-:Y:S01]  /*0030*/  ULDC.64 UR4, c[0x0][0x208] ;  /* 0x0000820000047ab9 */ /* 0x000fe20000000a00 */
[----:B------:R-:W-:Y:S01]  /*0040*/  IMAD.MOV.U32 R2, RZ, RZ, RZ ;  /* 0x000000ffff027224 */ /* 0x000fe200078e00ff */
[----:B------:R-:W2:Y:S01]  /*0050*/  S2R R5, SR_CTAID.X ;  /* 0x0000000000057919 */ /* 0x000ea20000002500 */
[----:B------:R-:W-:Y:S02]  /*0060*/  IMAD.MOV.U32 R6, RZ, RZ, RZ ;  /* 0x000000ffff067224 */ /* 0x000fe400078e00ff */
[----:B------:R-:W-:Y:S02]  /*0070*/  IMAD.MOV.U32 R8, RZ, RZ, RZ ;  /* 0x000000ffff087224 */ /* 0x000fe400078e00ff */
[----:B-1----:R-:W-:Y:S01]  /*0080*/  IMAD.SHL.U32 R0, R0, 0x2, RZ ;  /* 0x0000000200007824 */ /* 0x002fe200078e00ff */
[----:B--2---:R-:W-:-:S04]  /*0090*/  SHF.R.S32.HI R3, RZ, 0x16, R5 ;  /* 0x00000016ff037819 */ /* 0x004fc80000011405 */
[----:B------:R-:W-:Y:S02]  /*00a0*/  LOP3.LUT R0, R0, 0x1fe, RZ, 0xc0, !PT ;  /* 0x000001fe00007812 */ /* 0x000fe400078ec0ff */
[----:B------:R-:W-:-:S03]  /*00b0*/  SGXT R3, R3, 0x1 ;  /* 0x000000010303781a */ /* 0x000fc60000000200 */
[----:B------:R-:W-:-:S04]  /*00c0*/  IMAD R5, R5, 0x200, R0 ;  /* 0x0000020005057824 */ /* 0x000fc800078e0200 */
[----:B------:R-:W-:Y:S01]  /*00d0*/  IMAD.HI R4, R5, -0x3b3b6c9d, R4 ;  /* 0xc4c4936305047827 */ /* 0x000fe200078e0204 */
[----:B------:R-:W-:Y:S02]  /*00e0*/  LEA.HI R0, R3, R5, RZ, 0x6 ;  /* 0x0000000503007211 */ /* 0x000fe400078f30ff */
[C---:B------:R-:W-:Y:S01]  /*00f0*/  ISETP.GE.AND P0, PT, R5.reuse, 0x14d100, PT ;  /* 0x0014d1000500780c */ /* 0x040fe20003f06270 */
[----:B------:R-:W-:Y:S01]  /*0100*/  IMAD.MOV.U32 R3, RZ, RZ, R5 ;  /* 0x000000ffff037224 */ /* 0x000fe200078e0005 */
[----:B------:R-:W-:Y:S01]  /*0110*/  SHF.R.S32.HI R7, RZ, 0x6, R0 ;  /* 0x00000006ff077819 */ /* 0x000fe20000011400 */
[----:B------:R-:W-:Y:S01]  /*0120*/  IMAD.HI R2, R5, -0x1f8fc7e3, R2 ;  /* 0xe070381d05027827 */ /* 0x000fe200078e0202 */
[----:B------:R-:W-:-:S03]  /*0130*/  SHF.R.U32.HI R3, RZ, 0x1f, R4 ;  /* 0x0000001fff037819 */ /* 0x000fc60000011604 */
[----:B------:R-:W-:Y:S01]  /*0140*/  IMAD.HI R6, R7, -0x1f8fc7e3, R6 ;  /* 0xe070381d07067827 */ /* 0x000fe200078e0206 */
[----:B------:R-:W-:Y:S02]  /*0150*/  SHF.R.U32.HI R9, RZ, 0x1f, R2 ;  /* 0x0000001fff097819 */ /* 0x000fe40000011602 */
[----:B------:R-:W-:Y:S02]  /*0160*/  LEA.HI.SX32 R11, R4, R3, 0xe ;  /* 0x00000003040b7211 */ /* 0x000fe400078f72ff */
[----:B------:R-:W-:Y:S02]  /*0170*/  LEA.HI.SX32 R9, R2, R9, 0x14 ;  /* 0x0000000902097211 */ /* 0x000fe400078fa2ff */
[----:B------:R-:W-:Y:S02]  /*0180*/  LOP3.LUT R3, R0, 0xffffffc0, RZ, 0xc0, !PT ;  /* 0xffffffc000037812 */ /* 0x000fe400078ec0ff */
[----:B------:R-:W-:Y:S01]  /*0190*/  SHF.R.U32.HI R13, RZ, 0x1f, R6 ;  /* 0x0000001fff0d7819 */ /* 0x000fe20000011606 */
[----:B------:R-:W-:-:S03]  /*01a0*/  IMAD.HI R4, R9, -0x1f8fc7e3, R8 ;  /* 0xe070381d09047827 */ /* 0x000fc600078e0208 */
[----:B------:R-:W-:Y:S01]  /*01b0*/  LEA.HI R6, R6, R13, RZ, 0x1a ;  /* 0x0000000d06067211 */ /* 0x000fe200078fd0ff */
[----:B------:R-:W-:Y:S01]  /*01c0*/  IMAD.IADD R0, R5, 0x1, -R3 ;  /* 0x0000000105007824 */ /* 0x000fe200078e0a03 */
[----:B------:R-:W-:Y:S01]  /*01d0*/  SHF.R.U32.HI R13, RZ, 0x1f, R4 ;  /* 0x0000001fff0d7819 */ /* 0x000fe20000011604 */
[----:B------:R-:W1:Y:S02]  /*01e0*/  LDC.64 R2, c[0x0][0x210] ;  /* 0x00008400ff027b82 */ /* 0x000e640000000a00 */
[----:B------:R-:W-:Y:S01]  /*01f0*/  IMAD R11, R11, 0x151a40, R0 ;  /* 0x00151a400b0b7824 */ /* 0x000fe200078e0200 */
[----:B------:R-:W-:Y:S01]  /*0200*/  LEA.HI R13, R4, R13, RZ, 0x1a ;  /* 0x0000000d040d7211 */ /* 0x000fe200078fd0ff */
[----:B------:R-:W-:-:S04]  /*0210*/  IMAD R6, R6, -0x49, R7 ;  /* 0xffffffb706067824 */ /* 0x000fc800078e0207 */
[----:B------:R-:W-:Y:S02]  /*0220*/  IMAD R6, R6, 0x80, R11 ;  /* 0x0000008006067824 */ /* 0x000fe400078e020b */
[----:B------:R-:W-:Y:S02]  /*0230*/  IMAD R11, R13, -0x49, R9 ;  /* 0xffffffb70d0b7824 */ /* 0x000fe400078e0209 */
[----:B------:R-:W-:Y:S02]  /*0240*/  IMAD.MOV.U32 R9, RZ, RZ, RZ ;  /* 0x000000ffff097224 */ /* 0x000fe400078e00ff */
[----:B------:R-:W-:Y:S01]  /*0250*/  IMAD R11, R11, 0x4980, R6 ;  /* 0x000049800b0b7824 */ /* 0x000fe200078e0206 */
[----:B------:R-:W-:-:S03]  /*0260*/  CS2R R6, SRZ ;  /* 0x0000000000067805 */ /* 0x000fc6000001ff00 */
[C---:B------:R-:W-:Y:S02]  /*0270*/  VIADD R19, R11.reuse, 0x40 ;  /* 0x000000400b137836 */ /* 0x040fe40000000000 */
[C---:B------:R-:W-:Y:S02]  /*0280*/  VIADD R21, R11.reuse, 0x80 ;  /* 0x000000800b157836 */ /* 0x040fe40000000000 */
[----:B-1----:R-:W-:-:S04]  /*0290*/  IMAD.WIDE R16, R11, 0x4, R2 ;  /* 0x000000040b107825 */ /* 0x002fc800078e0202 */
[----:B------:R-:W-:Y:S01]  /*02a0*/  IMAD.WIDE R18, R19, 0x4, R2 ;  /* 0x0000000413127825 */ /* 0x000fe200078e0202 */
[----:B------:R1:W2:Y:S01]  /*02b0*/  @!P0 LDG.E.64 R6, desc[UR4][R16.64] ;  /* 0x0000000410068981 */ /* 0x0002a2000c1e1b00 */
[----:B------:R-:W-:-:S03]  /*02c0*/  CS2R R12, SRZ ;  /* 0x00000000000c7805 */ /* 0x000fc6000001ff00 */
[----:B------:R3:W2:Y:S01]  /*02d0*/  @!P0 LDG.E.64 R8, desc[UR4][R18.64] ;  /* 0x0000000412088981 */ /* 0x0006a2000c1e1b00 */
[----:B------:R-:W-:Y:S01]  /*02e0*/  IMAD.WIDE R20, R21, 0x4, R2 ;  /* 0x0000000415147825 */ /* 0x000fe200078e0202 */
[----:B------:R-:W-:-:S03]  /*02f0*/  CS2R R14, SRZ ;  /* 0x00000000000e7805 */ /* 0x000fc6000001ff00 */
[C---:B------:R-:W-:Y:S01]  /*0300*/  VIADD R23, R11.reuse, 0x24c0 ;  /* 0x000024c00b177836 */ /* 0x040fe20000000000 */
[----:B------:R-:W4:Y:S01]  /*0310*/  @!P0 LDG.E.64 R12, desc[UR4][R20.64] ;  /* 0x00000004140c8981 */ /* 0x000f22000c1e1b00 */
[----:B------:R-:W-:Y:S02]  /*0320*/  VIADD R25, R11, 0x2500 ;  /* 0x000025000b197836 */ /* 0x000fe40000000000 */
[----:B------:R-:W-:Y:S01]  /*0330*/  IMAD.WIDE R22, R23, 0x4, R2 ;  /* 0x0000000417167825 */ /* 0x000fe200078e0202 */
[----:B-1----:R-:W-:-:S04]  /*0340*/  CS2R R16, SRZ ;  /* 0x0000000000107805 */ /* 0x002fc8000001ff00 */
[----:B------:R1:W5:Y:S01]  /*0350*/  @!P0 LDG.E.64 R14, desc[UR4][R22.64] ;  /* 0x00000004160e8981 */ /* 0x000362000c1e1b00 */
[----:B------:R-:W-:Y:S01]  /*0360*/  IMAD.WIDE R24, R25, 0x4, R2 ;  /* 0x0000000419187825 */ /* 0x000fe200078e0202 */
[----:B---3--:R-:W-:-:S03]  /*0370*/  CS2R R18, SRZ ;  /* 0x0000000000127805 */ /* 0x008fc6000001ff00 */
[C---:B------:R-:W-:Y:S01]  /*0380*/  VIADD R27, R11.reuse, 0x2540 ;  /* 0x000025400b1b7836 */ /* 0x040fe20000000000 */
[----:B------:R3:W5:Y:S01]  /*0390*/  @!P0 LDG.E.64 R16, desc[UR4][R24.64] ;  /* 0x0000000418108981 */ /* 0x000762000c1e1b00 */
[----:B------:R-:W-:Y:S02]  /*03a0*/  VIADD R29, R11, 0x4980 ;  /* 0x000049800b1d7836 */ /* 0x000fe40000000000 */
[----:B------:R-:W-:Y:S01]  /*03b0*/  IMAD.WIDE R26, R27, 0x4, R2 ;  /* 0x000000041b1a7825 */ /* 0x000fe200078e0202 */
[----:B-1----:R-:W-:-:S04]  /*03c0*/  CS2R R22, SRZ ;  /* 0x0000000000167805 */ /* 0x002fc8000001ff00 */
[----:B------:R-:W5:Y:S01]  /*03d0*/  @!P0 LDG.E.64 R18, desc[UR4][R26.64] ;  /* 0x000000041a128981 */ /* 0x000f62000c1e1b00 */
[----:B------:R-:W-:Y:S01]  /*03e0*/  IMAD.WIDE R28, R29, 0x4, R2 ;  /* 0x000000041d1c7825 */ /* 0x000fe200078e0202 */
[----:B------:R-:W-:-:S03]  /*03f0*/  CS2R R20, SRZ ;  /* 0x0000000000147805 */ /* 0x000fc6000001ff00 */
[C---:B------:R-:W-:Y:S01]  /*0400*/  VIADD R0, R11.reuse, 0x49c0 ;  /* 0x000049c00b007836 */ /* 0x040fe20000000000 */
[----:B------:R-:W5:Y:S01]  /*0410*/  @!P0 LDG.E.64 R22, desc[UR4][R28.64] ;  /* 0x000000041c168981 */ /* 0x000f62000c1e1b00 */
[----:B------:R-:W-:Y:S02]  /*0420*/  VIADD R11, R11, 0x4a00 ;  /* 0x00004a000b0b7836 */ /* 0x000fe40000000000 */
[----:B---3--:R-:W-:-:S04]  /*0430*/  IMAD.WIDE R24, R0, 0x4, R2 ;  /* 0x0000000400187825 */ /* 0x008fc800078e0202 */
[----:B------:R-:W-:Y:S01]  /*0440*/  IMAD.WIDE R2, R11, 0x4, R2 ;  /* 0x000000040b027825 */ /* 0x000fe200078e0202 */
[----:B------:R-:W3:Y:S01]  /*0450*/  @!P0 LDG.E.64 R20, desc[UR4][R24.64] ;  /* 0x0000000418148981 */ /* 0x000ee2000c1e1b00 */
[----:B------:R-:W-:-:S06]  /*0460*/  CS2R R10, SRZ ;  /* 0x00000000000a7805 */ /* 0x000fcc000001ff00 */
[----:B------:R1:W3:Y:S02]  /*0470*/  @!P0 LDG.E.64 R10, desc[UR4][R2.64] ;  /* 0x00000004020a8981 */ /* 0x0002e4000c1e1b00 */
[----:B-1----:R-:W1:Y:S02]  /*0480*/  LDC.64 R2, c[0x0][0x218] ;  /* 0x00008600ff027b82 */ /* 0x002e640000000a00 */
[----:B-1----:R-:W-:Y:S01]  /*0490*/  IMAD.WIDE R4, R5, 0x4, R2 ;  /* 0x0000000405047825 */ /* 0x002fe200078e0202 */
[C---:B--2---:R-:W-:Y:S02]  /*04a0*/  FSETP.GT.AND P3, PT, R8.reuse, R6, PT ;  /* 0x000000060800720b */ /* 0x044fe40003f64000 */
[----:B------:R-:W-:Y:S02]  /*04b0*/  FSETP.GT.AND P4, PT, R9, R7, PT ;  /* 0x000000070900720b */ /* 0x000fe40003f84000 */
[----:B------:R-:W-:Y:S02]  /*04c0*/  FSETP.NAN.AND P5, PT, R8, R8, PT ;  /* 0x000000080800720b */ /* 0x000fe40003fa8000 */
[----:B----4-:R-:W-:-:S02]  /*04d0*/  FSETP.NAN.AND P1, PT, R12, R12, PT ;  /* 0x0000000c0c00720b */ /* 0x010fc40003f28000 */
[----:B------:R-:W-:Y:S02]  /*04e0*/  FSETP.NAN.AND P2, PT, R13, R13, PT ;  /* 0x0000000d0d00720b */ /* 0x000fe40003f48000 */
[----:B------:R-:W-:-:S03]  /*04f0*/  FSETP.NAN.AND P6, PT, R9, R9, PT ;  /* 0x000000090900720b */ /* 0x000fc60003fc8000 */
[----:B------:R-:W-:Y:S02]  /*0500*/  @!P3 FSEL R8, R8, R6, P5 ;  /* 0x000000060808b208 */ /* 0x000fe40002800000 */
[----:B------:R-:W-:Y:S02]  /*0510*/  @!P4 FSEL R9, R9, R7, P6 ;  /* 0x000000070909c208 */ /* 0x000fe40003000000 */
[----:B-----5:R-:W-:Y:S02]  /*0520*/  FSETP.NAN.AND P3, PT, R14, R14, PT ;  /* 0x0000000e0e00720b */ /* 0x020fe40003f68000 */
[----:B------:R-:W-:Y:S02]  /*0530*/  FSETP.NAN.AND P4, PT, R15, R15, PT ;  /* 0x0000000f0f00720b */ /* 0x000fe40003f88000 */
[----:B------:R-:W-:Y:S02]  /*0540*/  FSETP.GEU.AND P5, PT, R8, R12, PT ;  /* 0x0000000c0800720b */ /* 0x000fe40003fae000 */
[----:B------:R-:W-:-:S02]  /*0550*/  FSETP.GEU.AND P6, PT, R9, R13, PT ;  /* 0x0000000d0900720b */ /* 0x000fc40003fce000 */
[----:B------:R-:W-:Y:S02]  /*0560*/  @!P1 FSEL R12, R12, R8, !P5 ;  /* 0x000000080c0c9208 */ /* 0x000fe40006800000 */
[----:B------:R-:W-:Y:S02]  /*0570*/  @!P2 FSEL R13, R13, R9, !P6 ;  /* 0x000000090d0da208 */ /* 0x000fe40007000000 */
[----:B------:R-:W-:Y:S02]  /*0580*/  FSETP.NAN.AND P1, PT, R16, R16, PT ;  /* 0x000000101000720b */ /* 0x000fe40003f28000 */
        /* <DEDUP_REMOVED lines=17> */
[----:B---3--:R-:W-:Y:S02]  /*06a0*/  FSETP.NAN.AND P3, PT, R20, R20, PT ;  /* 0x000000141400720b */ /* 0x008fe40003f68000 */
        /* <DEDUP_REMOVED lines=11> */
[----:B------:R-:W-:Y:S02]  /*0760*/  FSETP.GEU.AND P3, PT, R20, R10, PT ;  /* 0x0000000a1400720b */ /* 0x000fe40003f6e000 */
[----:B------:R-:W-:Y:S02]  /*0770*/  FSETP.GEU.AND P4, PT, R21, R11, PT ;  /* 0x0000000b1500720b */ /* 0x000fe40003f8e000 */
[----:B------:R-:W-:Y:S02]  /*0780*/  @!P1 SEL R10, R10, R20, !P3 ;  /* 0x000000140a0a9207 */ /* 0x000fe40005800000 */
[----:B------:R-:W-:Y:S01]  /*0790*/  @!P2 SEL R11, R11, R21, !P4 ;  /* 0x000000150b0ba207 */ /* 0x000fe20006000000 */
[----:B------:R-:W-:Y:S08]  /*07a0*/  @P0 EXIT ;  /* 0x000000000000094d */ /* 0x000ff00003800000 */
[----:B------:R-:W-:Y:S01]  /*07b0*/  STG.E.64 desc[UR4][R4.64], R10 ;  /* 0x0000000a04007986 */ /* 0x000fe2000c101b04 */
[----:B------:R-:W-:Y:S05]  /*07c0*/  EXIT ;  /* 0x000000000000794d */ /* 0x000fea0003800000 */
.L_x_0:
[----:B------:R-:W-:-:S00]  /*07d0*/  BRA `(.L_x_0) ;  /* 0xfffffffc00fc7947 */ /* 0x000fc0000383ffff */
[----:B------:R-:W-:-:S00]  /*07e0*/  NOP ;  /* 0x0000000000007918 */ /* 0x000fc00000000000 */
        /* <DEDUP_REMOVED lines=9> */
.L_x_1:


//--------------------- .nv.constant0.triton_poi_fused__native_batch_norm_legit_no_training_max_pool2d_with_indices_relu_8 --------------------------
	.section	.nv.constant0.triton_poi_fused__native_batch_norm_legit_no_training_max_pool2d_with_indices_relu_8,"a",@progbits
	.sectionflags	@""
	.align	4
.nv.constant0.triton_poi_fused__native_batch_norm_legit_no_training_max_pool2d_with_indices_relu_8:
	.zero		548
